//
// Generated by NVIDIA NVVM Compiler
//
// Compiler Build ID: CL-36424714
// Cuda compilation tools, release 13.0, V13.0.88
// Based on NVVM 20.0.0
//

.version 9.0
.target sm_100
.address_size 64

	// .globl	_Z14vector_add_gpuPfS_S_i

.visible .entry _Z14vector_add_gpuPfS_S_i(
	.param .u64 .ptr .align 1 _Z14vector_add_gpuPfS_S_i_param_0,
	.param .u64 .ptr .align 1 _Z14vector_add_gpuPfS_S_i_param_1,
	.param .u64 .ptr .align 1 _Z14vector_add_gpuPfS_S_i_param_2,
	.param .u32 _Z14vector_add_gpuPfS_S_i_param_3
)
{
	.reg .pred 	%p<2>;
	.reg .b32 	%r<6>;
	.reg .b32 	%f<4>;
	.reg .b64 	%rd<11>;

	ld.param.u64 	%rd1, [_Z14vector_add_gpuPfS_S_i_param_0];
	ld.param.u64 	%rd2, [_Z14vector_add_gpuPfS_S_i_param_1];
	ld.param.u64 	%rd3, [_Z14vector_add_gpuPfS_S_i_param_2];
	ld.param.u32 	%r2, [_Z14vector_add_gpuPfS_S_i_param_3];
	mov.u32 	%r3, %ctaid.x;
	mov.u32 	%r4, %ntid.x;
	mov.u32 	%r5, %tid.x;
	mad.lo.s32 	%r1, %r3, %r4, %r5;
	setp.ge.s32 	%p1, %r1, %r2;
	@%p1 bra 	$L__BB0_2;
	cvta.to.global.u64 	%rd4, %rd1;
	cvta.to.global.u64 	%rd5, %rd2;
	cvta.to.global.u64 	%rd6, %rd3;
	mul.wide.s32 	%rd7, %r1, 4;
	add.s64 	%rd8, %rd4, %rd7;
	ld.global.f32 	%f1, [%rd8];
	add.s64 	%rd9, %rd5, %rd7;
	ld.global.f32 	%f2, [%rd9];
	add.f32 	%f3, %f1, %f2;
	add.s64 	%rd10, %rd6, %rd7;
	st.global.f32 	[%rd10], %f3;
$L__BB0_2:
	ret;

}


// ===== COMPILED SASS (sm_100) =====

	.target	sm_100

	.elftype	@"ET_EXEC"


//--------------------- .note.nv.tkinfo           --------------------------
	.section	.note.nv.tkinfo,"",@"SHT_NOTE"
	.sectionflags	@"SHF_NOTE_NV_TKINFO"
	.tkinfo
        /*0018*/ 	.word	0x00000002
        /*0030*/ 	.string	""
        /*0030*/ 	.string	"ptxas"
        /*0030*/ 	.string	"Cuda compilation tools, release 13.0, V13.0.88"
        /*0030*/ 	.string	"Build cuda_13.0.r13.0/compiler.36424714_0"
        /*0030*/ 	.string	"-arch sm_100 -m 64 "



//--------------------- .note.nv.cuinfo           --------------------------
	.section	.note.nv.cuinfo,"",@"SHT_NOTE"
	.sectionflags	@"SHF_NOTE_NV_CUINFO"
        /*0018*/ 	.short	0x0002
        /*001a*/ 	.short	0x0064
        /*001c*/ 	.short	0x0082
	.zero		2


//--------------------- .nv.info                  --------------------------
	.section	.nv.info,"",@"SHT_CUDA_INFO"
	.align	4


	//----- nvinfo : EIATTR_REGCOUNT
	.align		4
        /*0000*/ 	.byte	0x04, 0x2f
        /*0002*/ 	.short	(.L_1 - .L_0)
	.align		4
.L_0:
        /*0004*/ 	.word	index@(_Z14vector_add_gpuPfS_S_i)
        /*0008*/ 	.word	0x0000000c


	//----- nvinfo : EIATTR_FRAME_SIZE
	.align		4
.L_1:
        /*000c*/ 	.byte	0x04, 0x11
        /*000e*/ 	.short	(.L_3 - .L_2)
	.align		4
.L_2:
        /*0010*/ 	.word	index@(_Z14vector_add_gpuPfS_S_i)
        /*0014*/ 	.word	0x00000000


	//----- nvinfo : EIATTR_MIN_STACK_SIZE
	.align		4
.L_3:
        /*0018*/ 	.byte	0x04, 0x12
        /*001a*/ 	.short	(.L_5 - .L_4)
	.align		4
.L_4:
        /*001c*/ 	.word	index@(_Z14vector_add_gpuPfS_S_i)
        /*0020*/ 	.word	0x00000000
.L_5:


//--------------------- .nv.compat                --------------------------
	.section	.nv.compat,"",@"SHT_CUDA_COMPAT_INFO"
	.align	4
        /*0000*/ 	.byte	0x02, 0x09, 0x00, 0x00, 0x02, 0x02, 0x01, 0x00, 0x02, 0x05, 0x05, 0x00, 0x03, 0x07, 0x01, 0x01
        /*0010*/ 	.byte	0x02, 0x03, 0x00, 0x00, 0x02, 0x06, 0x01, 0x00, 0x04, 0x0b, 0x08, 0x00, 0x09, 0x00, 0x00, 0x00
        /*0020*/ 	.byte	0x00, 0x00, 0x00, 0x00


//--------------------- .nv.info._Z14vector_add_gpuPfS_S_i --------------------------
	.section	.nv.info._Z14vector_add_gpuPfS_S_i,"",@"SHT_CUDA_INFO"
	.sectionflags	@""
	.align	4


	//----- nvinfo : EIATTR_CUDA_API_VERSION
	.align		4
        /*0000*/ 	.byte	0x04, 0x37
        /*0002*/ 	.short	(.L_7 - .L_6)
.L_6:
        /*0004*/ 	.word	0x00000082


	//----- nvinfo : EIATTR_KPARAM_INFO
	.align		4
.L_7:
        /*0008*/ 	.byte	0x04, 0x17
        /*000a*/ 	.short	(.L_9 - .L_8)
.L_8:
        /*000c*/ 	.word	0x00000000
        /*0010*/ 	.short	0x0003
        /*0012*/ 	.short	0x0018
        /*0014*/ 	.byte	0x00, 0xf0, 0x11, 0x00


	//----- nvinfo : EIATTR_KPARAM_INFO
	.align		4
.L_9:
        /*0018*/ 	.byte	0x04, 0x17
        /*001a*/ 	.short	(.L_11 - .L_10)
.L_10:
        /*001c*/ 	.word	0x00000000
        /*0020*/ 	.short	0x0002
        /*0022*/ 	.short	0x0010
        /*0024*/ 	.byte	0x00, 0xf5, 0x21, 0x00


	//----- nvinfo : EIATTR_KPARAM_INFO
	.align		4
.L_11:
        /*0028*/ 	.byte	0x04, 0x17
        /*002a*/ 	.short	(.L_13 - .L_12)
.L_12:
        /*002c*/ 	.word	0x00000000
        /*0030*/ 	.short	0x0001
        /*0032*/ 	.short	0x0008
        /*0034*/ 	.byte	0x00, 0xf5, 0x21, 0x00


	//----- nvinfo : EIATTR_KPARAM_INFO
	.align		4
.L_13:
        /*0038*/ 	.byte	0x04, 0x17
        /*003a*/ 	.short	(.L_15 - .L_14)
.L_14:
        /*003c*/ 	.word	0x00000000
        /*0040*/ 	.short	0x0000
        /*0042*/ 	.short	0x0000
        /*0044*/ 	.byte	0x00, 0xf5, 0x21, 0x00


	//----- nvinfo : EIATTR_SPARSE_MMA_MASK
	.align		4
.L_15:
        /*0048*/ 	.byte	0x03, 0x50
        /*004a*/ 	.short	0x0000


	//----- nvinfo : EIATTR_MAXREG_COUNT
	.align		4
        /*004c*/ 	.byte	0x03, 0x1b
        /*004e*/ 	.short	0x00ff


	//----- nvinfo : EIATTR_MERCURY_ISA_VERSION
	.align		4
        /*0050*/ 	.byte	0x03, 0x5f
        /*0052*/ 	.short	0x0101


	//----- nvinfo : EIATTR_VRC_CTA_INIT_COUNT
	.align		4
        /*0054*/ 	.byte	0x02, 0x4a
	.zero		1
	.zero		1


	//----- nvinfo : EIATTR_EXIT_INSTR_OFFSETS
	.align		4
        /*0058*/ 	.byte	0x04, 0x1c
        /*005a*/ 	.short	(.L_17 - .L_16)


	//   ....[0]....
.L_16:
        /*005c*/ 	.word	0x00000070


	//   ....[1]....
        /*0060*/ 	.word	0x00000130


	//----- nvinfo : EIATTR_CBANK_PARAM_SIZE
	.align		4
.L_17:
        /*0064*/ 	.byte	0x03, 0x19
        /*0066*/ 	.short	0x001c


	//----- nvinfo : EIATTR_PARAM_CBANK
	.align		4
        /*0068*/ 	.byte	0x04, 0x0a
        /*006a*/ 	.short	(.L_19 - .L_18)
	.align		4
.L_18:
        /*006c*/ 	.word	index@(.nv.constant0._Z14vector_add_gpuPfS_S_i)
        /*0070*/ 	.short	0x0380
        /*0072*/ 	.short	0x001c


	//----- nvinfo : EIATTR_SW_WAR
	.align		4
.L_19:
        /*0074*/ 	.byte	0x04, 0x36
        /*0076*/ 	.short	(.L_21 - .L_20)
.L_20:
        /*0078*/ 	.word	0x00000008
.L_21:


//--------------------- .nv.callgraph             --------------------------
	.section	.nv.callgraph,"",@"SHT_CUDA_CALLGRAPH"
	.align	4
	.sectionentsize	8
	.align		4
        /*0000*/ 	.word	0x00000000
	.align		4
        /*0004*/ 	.word	0xffffffff
	.align		4
        /*0008*/ 	.word	0x00000000
	.align		4
        /*000c*/ 	.word	0xfffffffe
	.align		4
        /*0010*/ 	.word	0x00000000
	.align		4
        /*0014*/ 	.word	0xfffffffd
	.align		4
        /*0018*/ 	.word	0x00000000
	.align		4
        /*001c*/ 	.word	0xfffffffc


//--------------------- .text._Z14vector_add_gpuPfS_S_i --------------------------
	.section	.text._Z14vector_add_gpuPfS_S_i,"ax",@progbits
	.align	128
        .global         _Z14vector_add_gpuPfS_S_i
        .type           _Z14vector_add_gpuPfS_S_i,@function
        .size           _Z14vector_add_gpuPfS_S_i,(.L_x_1 - _Z14vector_add_gpuPfS_S_i)
        .other          _Z14vector_add_gpuPfS_S_i,@"STO_CUDA_ENTRY STV_DEFAULT"
_Z14vector_add_gpuPfS_S_i:
.text._Z14vector_add_gpuPfS_S_i:
[----:B------:R-:W-:Y:S01]  /*0000*/  LDC R1, c[0x0][0x37c] ;  /* 0x0000df00ff017b82 */ /* 0x000fe20000000800 */
[----:B------:R-:W0:Y:S07]  /*0010*/  S2R R0, SR_TID.X ;  /* 0x0000000000007919 */ /* 0x000e2e0000002100 */
[----:B------:R-:W0:Y:S01]  /*0020*/  S2UR UR4, SR_CTAID.X ;  /* 0x00000000000479c3 */ /* 0x000e220000002500 */
[----:B------:R-:W1:Y:S07]  /*0030*/  LDCU UR5, c[0x0][0x398] ;  /* 0x00007300ff0577ac */ /* 0x000e6e0008000800 */
[----:B------:R-:W0:Y:S02]  /*0040*/  LDC R9, c[0x0][0x360] ;  /* 0x0000d800ff097b82 */ /* 0x000e240000000800 */
[----:B0-----:R-:W-:-:S05]  /*0050*/  IMAD R9, R9, UR4, R0 ;  /* 0x0000000409097c24 */ /* 0x001fca000f8e0200 */
[----:B-1----:R-:W-:-:S13]  /*0060*/  ISETP.GE.AND P0, PT, R9, UR5, PT ;  /* 0x0000000509007c0c */ /* 0x002fda000bf06270 */
[----:B------:R-:W-:Y:S05]  /*0070*/  @P0 EXIT ;  /* 0x000000000000094d */ /* 0x000fea0003800000 */
[----:B------:R-:W0:Y:S01]  /*0080*/  LDC.64 R2, c[0x0][0x380] ;  /* 0x0000e000ff027b82 */ /* 0x000e220000000a00 */
[----:B------:R-:W1:Y:S07]  /*0090*/  LDCU.64 UR4, c[0x0][0x358] ;  /* 0x00006b00ff0477ac */ /* 0x000e6e0008000a00 */
[----:B------:R-:W2:Y:S08]  /*00a0*/  LDC.64 R4, c[0x0][0x388] ;  /* 0x0000e200ff047b82 */ /* 0x000eb00000000a00 */
[----:B------:R-:W3:Y:S01]  /*00b0*/  LDC.64 R6, c[0x0][0x390] ;  /* 0x0000e400ff067b82 */ /* 0x000ee20000000a00 */
[----:B0-----:R-:W-:-:S06]  /*00c0*/  IMAD.WIDE R2, R9, 0x4, R2 ;  /* 0x0000000409027825 */ /* 0x001fcc00078e0202 */
[----:B-1----:R-:W4:Y:S01]  /*00d0*/  LDG.E R2, desc[UR4][R2.64] ;  /* 0x0000000402027981 */ /* 0x002f22000c1e1900 */
[----:B--2---:R-:W-:-:S06]  /*00e0*/  IMAD.WIDE R4, R9, 0x4, R4 ;  /* 0x0000000409047825 */ /* 0x004fcc00078e0204 */
[----:B------:R-:W4:Y:S01]  /*00f0*/  LDG.E R5, desc[UR4][R4.64] ;  /* 0x0000000404057981 */ /* 0x000f22000c1e1900 */
[----:B---3--:R-:W-:-:S04]  /*0100*/  IMAD.WIDE R6, R9, 0x4, R6 ;  /* 0x0000000409067825 */ /* 0x008fc800078e0206 */
[----:B----4-:R-:W-:-:S05]  /*0110*/  FADD R9, R2, R5 ;  /* 0x0000000502097221 */ /* 0x010fca0000000000 */
[----:B------:R-:W-:Y:S01]  /*0120*/  STG.E desc[UR4][R6.64], R9 ;  /* 0x0000000906007986 */ /* 0x000fe2000c101904 */
[----:B------:R-:W-:Y:S05]  /*0130*/  EXIT ;  /* 0x000000000000794d */ /* 0x000fea0003800000 */
.L_x_0:
[----:B------:R-:W-:-:S00]  /*0140*/  BRA `(.L_x_0) ;  /* 0xfffffffc00fc7947 */ /* 0x000fc0000383ffff */
[----:B------:R-:W-:-:S00]  /*0150*/  NOP ;  /* 0x0000000000007918 */ /* 0x000fc00000000000 */
        /* <DEDUP_REMOVED lines=10> */
.L_x_1:


//--------------------- .nv.shared.reserved.0     --------------------------
	.section	.nv.shared.reserved.0,"aw",@nobits
	.weak		__nv_reservedSMEM_offset_0_alias
	.size		__nv_reservedSMEM_offset_0_alias, 0, 64
	.other		__nv_reservedSMEM_offset_0_alias,@"STO_CUDA_RESERVED_SHARED STV_DEFAULT"
__nv_reservedSMEM_offset_0_alias:
	.zero		0
	.zero		64


//--------------------- .nv.constant0._Z14vector_add_gpuPfS_S_i --------------------------
	.section	.nv.constant0._Z14vector_add_gpuPfS_S_i,"a",@progbits
	.sectionflags	@""
	.align	4
.nv.constant0._Z14vector_add_gpuPfS_S_i:
	.zero		924


//--------------------- SYMBOLS --------------------------

	.type		.nv.reservedSmem.offset0,@object
	.size		.nv.reservedSmem.offset0,0x4
